	.headerflags	@"EF_CUDA_TEXMODE_UNIFIED EF_CUDA_64BIT_ADDRESS EF_CUDA_ACCELERATORS EF_CUDA_SM90 EF_CUDA_VIRTUAL_SM(EF_CUDA_SM90)"
	.elftype	@"ET_EXEC"


//--------------------- .nv.info                  --------------------------
	.section	.nv.info,"",@"SHT_CUDA_INFO"
	.align	4


	//----- nvinfo : EIATTR_REGCOUNT
	.align		4
        /*0000*/ 	.byte	0x04, 0x2f
        /*0002*/ 	.short	(.L_1 - .L_0)
	.align		4
.L_0:
        /*0004*/ 	.word	index@(triton_poi_fused_add_clamp_26)
        /*0008*/ 	.word	0x00000008


	//----- nvinfo : EIATTR_MIN_STACK_SIZE
	.align		4
.L_1:
        /*000c*/ 	.byte	0x04, 0x12
        /*000e*/ 	.short	(.L_3 - .L_2)
	.align		4
.L_2:
        /*0010*/ 	.word	index@(triton_poi_fused_add_clamp_26)
        /*0014*/ 	.word	0x00000000


	//----- nvinfo : EIATTR_FRAME_SIZE
	.align		4
.L_3:
        /*0018*/ 	.byte	0x04, 0x11
        /*001a*/ 	.short	(.L_5 - .L_4)
	.align		4
.L_4:
        /*001c*/ 	.word	index@(triton_poi_fused_add_clamp_26)
        /*0020*/ 	.word	0x00000000


	//----- nvinfo : EIATTR_MIN_STACK_SIZE
	.align		4
.L_5:
        /*0024*/ 	.byte	0x04, 0x12
        /*0026*/ 	.short	(.L_7 - .L_6)
	.align		4
.L_6:
        /*0028*/ 	.word	index@(triton_poi_fused_add_clamp_26)
        /*002c*/ 	.word	0x00000000
.L_7:


//--------------------- .nv.info.triton_poi_fused_add_clamp_26 --------------------------
	.section	.nv.info.triton_poi_fused_add_clamp_26,"",@"SHT_CUDA_INFO"
	.sectionflags	@""
	.align	4


	//----- nvinfo : EIATTR_CUDA_API_VERSION
	.align		4
        /*0000*/ 	.byte	0x04, 0x37
        /*0002*/ 	.short	(.L_9 - .L_8)
.L_8:
        /*0004*/ 	.word	0x0000007c


	//----- nvinfo : EIATTR_KPARAM_INFO
	.align		4
.L_9:
        /*0008*/ 	.byte	0x04, 0x17
        /*000a*/ 	.short	(.L_11 - .L_10)
.L_10:
        /*000c*/ 	.word	0x00000000
        /*0010*/ 	.short	0x0001
        /*0012*/ 	.short	0x0008
        /*0014*/ 	.byte	0x00, 0xf0, 0x11, 0x00


	//----- nvinfo : EIATTR_KPARAM_INFO
	.align		4
.L_11:
        /*0018*/ 	.byte	0x04, 0x17
        /*001a*/ 	.short	(.L_13 - .L_12)
.L_12:
        /*001c*/ 	.word	0x00000000
        /*0020*/ 	.short	0x0000
        /*0022*/ 	.short	0x0000
        /*0024*/ 	.byte	0x00, 0xf4, 0x21, 0x00


	//----- nvinfo : EIATTR_SPARSE_MMA_MASK
	.align		4
.L_13:
        /*0028*/ 	.byte	0x03, 0x50
        /*002a*/ 	.short	0x0000


	//----- nvinfo : EIATTR_MAXREG_COUNT
	.align		4
        /*002c*/ 	.byte	0x03, 0x1b
        /*002e*/ 	.short	0x00ff


	//----- nvinfo : EIATTR_EXIT_INSTR_OFFSETS
	.align		4
        /*0030*/ 	.byte	0x04, 0x1c
        /*0032*/ 	.short	(.L_15 - .L_14)


	//   ....[0]....
.L_14:
        /*0034*/ 	.word	0x00000110


	//   ....[1]....
        /*0038*/ 	.word	0x00000140


	//----- nvinfo : EIATTR_REQNTID
	.align		4
.L_15:
        /*003c*/ 	.byte	0x04, 0x10
        /*003e*/ 	.short	(.L_17 - .L_16)
.L_16:
        /*0040*/ 	.word	0x00000080
        /*0044*/ 	.word	0x00000001
        /*0048*/ 	.word	0x00000001


	//----- nvinfo : EIATTR_CBANK_PARAM_SIZE
	.align		4
.L_17:
        /*004c*/ 	.byte	0x03, 0x19
        /*004e*/ 	.short	0x000c


	//----- nvinfo : EIATTR_PARAM_CBANK
	.align		4
        /*0050*/ 	.byte	0x04, 0x0a
        /*0052*/ 	.short	(.L_19 - .L_18)
	.align		4
.L_18:
        /*0054*/ 	.word	index@(.nv.constant0.triton_poi_fused_add_clamp_26)
        /*0058*/ 	.short	0x0210
        /*005a*/ 	.short	0x000c


	//----- nvinfo : EIATTR_SW_WAR
	.align		4
.L_19:
        /*005c*/ 	.byte	0x04, 0x36
        /*005e*/ 	.short	(.L_21 - .L_20)
.L_20:
        /*0060*/ 	.word	0x00000008
.L_21:


//--------------------- .nv.callgraph             --------------------------
	.section	.nv.callgraph,"",@"SHT_CUDA_CALLGRAPH"
	.align	4
	.sectionentsize	8
	.align		4
        /*0000*/ 	.word	0x00000000
	.align		4
        /*0004*/ 	.word	0xffffffff
	.align		4
        /*0008*/ 	.word	0x00000000
	.align		4
        /*000c*/ 	.word	0xfffffffe
	.align		4
        /*0010*/ 	.word	0x00000000
	.align		4
        /*0014*/ 	.word	0xfffffffd
	.align		4
        /*0018*/ 	.word	0x00000000
	.align		4
        /*001c*/ 	.word	0xfffffffc


//--------------------- .text.triton_poi_fused_add_clamp_26 --------------------------
	.section	.text.triton_poi_fused_add_clamp_26,"ax",@progbits
	.align	128
        .global         triton_poi_fused_add_clamp_26
        .type           triton_poi_fused_add_clamp_26,@function
        .size           triton_poi_fused_add_clamp_26,(.L_x_1 - triton_poi_fused_add_clamp_26)
        .other          triton_poi_fused_add_clamp_26,@"STO_CUDA_ENTRY STV_DEFAULT"
triton_poi_fused_add_clamp_26:
.text.triton_poi_fused_add_clamp_26:
[----:B------:R-:W0:Y:S02]  /*0000*/  LDC R1, c[0x0][0x28] ;  /* 0x00000a00ff017b82 */ /* 0x000e240000000800 */
[----:B------:R-:W1:Y:S01]  /*0010*/  S2R R0, SR_TID.X ;  /* 0x0000000000007919 */ /* 0x000e620000002100 */
[----:B------:R-:W-:Y:S01]  /*0020*/  IMAD.MOV.U32 R5, RZ, RZ, 0x3de81168 ;  /* 0x3de81168ff057424 */ /* 0x000fe200078e00ff */
[----:B------:R-:W2:Y:S01]  /*0030*/  S2R R3, SR_CTAID.X ;  /* 0x0000000000037919 */ /* 0x000ea20000002500 */
[----:B-1----:R-:W-:-:S05]  /*0040*/  LOP3.LUT R0, R0, 0x7f, RZ, 0xc0, !PT ;  /* 0x0000007f00007812 */ /* 0x002fca00078ec0ff */
[----:B--2---:R-:W-:-:S05]  /*0050*/  IMAD R3, R3, 0x80, R0 ;  /* 0x0000008003037824 */ /* 0x004fca00078e0200 */
[----:B------:R-:W-:Y:S02]  /*0060*/  I2FP.F32.S32 R0, R3 ;  /* 0x0000000300007245 */ /* 0x000fe40000201400 */
[----:B------:R-:W-:-:S03]  /*0070*/  ISETP.GE.AND P0, PT, R3, 0x161, PT ;  /* 0x000001610300780c */ /* 0x000fc60003f06270 */
[----:B------:R-:W-:-:S04]  /*0080*/  FADD R0, R0, 0.5 ;  /* 0x3f00000000007421 */ /* 0x000fc80000000000 */
[----:B------:R-:W-:Y:S02]  /*0090*/  FFMA R0, R0, R5, -0.5 ;  /* 0xbf00000000007423 */ /* 0x000fe40000000005 */
[----:B------:R-:W1:Y:S03]  /*00a0*/  LDC.64 R4, c[0x0][0x210] ;  /* 0x00008400ff047b82 */ /* 0x000e660000000a00 */
[----:B------:R-:W-:-:S06]  /*00b0*/  FMNMX R0, RZ, R0, !PT ;  /* 0x00000000ff007209 */ /* 0x000fcc0007800000 */
[----:B------:R-:W2:Y:S02]  /*00c0*/  F2I.TRUNC.NTZ R0, R0 ;  /* 0x0000000000007305 */ /* 0x000ea4000020f100 */
[----:B--2---:R-:W-:Y:S01]  /*00d0*/  VIMNMX R2, R0, 0x26, PT ;  /* 0x0000002600027848 */ /* 0x004fe20003fe0100 */
[----:B-1----:R-:W-:-:S04]  /*00e0*/  IMAD.WIDE R4, R3, 0x8, R4 ;  /* 0x0000000803047825 */ /* 0x002fc800078e0204 */
[----:B------:R-:W-:-:S05]  /*00f0*/  VIADD R2, R2, 0x1 ;  /* 0x0000000102027836 */ /* 0x000fca0000000000 */
[----:B------:R-:W-:Y:S01]  /*0100*/  SHF.R.S32.HI R3, RZ, 0x1f, R2 ;  /* 0x0000001fff037819 */ /* 0x000fe20000011402 */
[----:B------:R-:W-:Y:S06]  /*0110*/  @P0 EXIT ;  /* 0x000000000000094d */ /* 0x000fec0003800000 */
[----:B------:R-:W-:Y:S02]  /*0120*/  ULDC.64 UR4, c[0x0][0x208] ;  /* 0x0000820000047ab9 */ /* 0x000fe40000000a00 */
[----:B------:R-:W-:Y:S01]  /*0130*/  STG.E.64 desc[UR4][R4.64], R2 ;  /* 0x0000000204007986 */ /* 0x000fe2000c101b04 */
[----:B------:R-:W-:Y:S05]  /*0140*/  EXIT ;  /* 0x000000000000794d */ /* 0x000fea0003800000 */
.L_x_0:
[----:B------:R-:W-:-:S00]  /*0150*/  BRA `(.L_x_0) ;  /* 0xfffffffc00fc7947 */ /* 0x000fc0000383ffff */
[----:B------:R-:W-:-:S00]  /*0160*/  NOP ;  /* 0x0000000000007918 */ /* 0x000fc00000000000 */
        /* <DEDUP_REMOVED lines=9> */
.L_x_1:


//--------------------- .nv.constant0.triton_poi_fused_add_clamp_26 --------------------------
	.section	.nv.constant0.triton_poi_fused_add_clamp_26,"a",@progbits
	.sectionflags	@""
	.align	4
.nv.constant0.triton_poi_fused_add_clamp_26:
	.zero		540
